//
// Generated by NVIDIA NVVM Compiler
//
// Compiler Build ID: CL-36424714
// Cuda compilation tools, release 13.0, V13.0.88
// Based on NVVM 20.0.0
//

.version 9.0
.target sm_100
.address_size 64

	// .globl	_Z6vectorP6float4

.visible .entry _Z6vectorP6float4(
	.param .u64 .ptr .align 1 _Z6vectorP6float4_param_0
)
{


	ret;

}


// ===== COMPILED SASS (sm_100) =====

	.target	sm_100

	.elftype	@"ET_EXEC"


//--------------------- .note.nv.tkinfo           --------------------------
	.section	.note.nv.tkinfo,"",@"SHT_NOTE"
	.sectionflags	@"SHF_NOTE_NV_TKINFO"
	.tkinfo
        /*0018*/ 	.word	0x00000002
        /*0030*/ 	.string	""
        /*0030*/ 	.string	"ptxas"
        /*0030*/ 	.string	"Cuda compilation tools, release 13.0, V13.0.88"
        /*0030*/ 	.string	"Build cuda_13.0.r13.0/compiler.36424714_0"
        /*0030*/ 	.string	"-arch sm_100 -m 64 "



//--------------------- .note.nv.cuinfo           --------------------------
	.section	.note.nv.cuinfo,"",@"SHT_NOTE"
	.sectionflags	@"SHF_NOTE_NV_CUINFO"
        /*0018*/ 	.short	0x0002
        /*001a*/ 	.short	0x0064
        /*001c*/ 	.short	0x0082
	.zero		2


//--------------------- .nv.info                  --------------------------
	.section	.nv.info,"",@"SHT_CUDA_INFO"
	.align	4


	//----- nvinfo : EIATTR_REGCOUNT
	.align		4
        /*0000*/ 	.byte	0x04, 0x2f
        /*0002*/ 	.short	(.L_1 - .L_0)
	.align		4
.L_0:
        /*0004*/ 	.word	index@(_Z6vectorP6float4)
        /*0008*/ 	.word	0x00000004


	//----- nvinfo : EIATTR_FRAME_SIZE
	.align		4
.L_1:
        /*000c*/ 	.byte	0x04, 0x11
        /*000e*/ 	.short	(.L_3 - .L_2)
	.align		4
.L_2:
        /*0010*/ 	.word	index@(_Z6vectorP6float4)
        /*0014*/ 	.word	0x00000000


	//----- nvinfo : EIATTR_MIN_STACK_SIZE
	.align		4
.L_3:
        /*0018*/ 	.byte	0x04, 0x12
        /*001a*/ 	.short	(.L_5 - .L_4)
	.align		4
.L_4:
        /*001c*/ 	.word	index@(_Z6vectorP6float4)
        /*0020*/ 	.word	0x00000000
.L_5:


//--------------------- .nv.compat                --------------------------
	.section	.nv.compat,"",@"SHT_CUDA_COMPAT_INFO"
	.align	4
        /*0000*/ 	.byte	0x02, 0x09, 0x00, 0x00, 0x02, 0x02, 0x01, 0x00, 0x02, 0x05, 0x05, 0x00, 0x03, 0x07, 0x01, 0x01
        /*0010*/ 	.byte	0x02, 0x03, 0x00, 0x00, 0x02, 0x06, 0x01, 0x00, 0x04, 0x0b, 0x08, 0x00, 0x09, 0x00, 0x00, 0x00
        /*0020*/ 	.byte	0x00, 0x00, 0x00, 0x00


//--------------------- .nv.info._Z6vectorP6float4 --------------------------
	.section	.nv.info._Z6vectorP6float4,"",@"SHT_CUDA_INFO"
	.sectionflags	@""
	.align	4


	//----- nvinfo : EIATTR_CUDA_API_VERSION
	.align		4
        /*0000*/ 	.byte	0x04, 0x37
        /*0002*/ 	.short	(.L_7 - .L_6)
.L_6:
        /*0004*/ 	.word	0x00000082


	//----- nvinfo : EIATTR_KPARAM_INFO
	.align		4
.L_7:
        /*0008*/ 	.byte	0x04, 0x17
        /*000a*/ 	.short	(.L_9 - .L_8)
.L_8:
        /*000c*/ 	.word	0x00000000
        /*0010*/ 	.short	0x0000
        /*0012*/ 	.short	0x0000
        /*0014*/ 	.byte	0x00, 0xf5, 0x21, 0x00


	//----- nvinfo : EIATTR_SPARSE_MMA_MASK
	.align		4
.L_9:
        /*0018*/ 	.byte	0x03, 0x50
        /*001a*/ 	.short	0x0000


	//----- nvinfo : EIATTR_MAXREG_COUNT
	.align		4
        /*001c*/ 	.byte	0x03, 0x1b
        /*001e*/ 	.short	0x00ff


	//----- nvinfo : EIATTR_MERCURY_ISA_VERSION
	.align		4
        /*0020*/ 	.byte	0x03, 0x5f
        /*0022*/ 	.short	0x0101


	//----- nvinfo : EIATTR_VRC_CTA_INIT_COUNT
	.align		4
        /*0024*/ 	.byte	0x02, 0x4a
	.zero		1
	.zero		1


	//----- nvinfo : EIATTR_EXIT_INSTR_OFFSETS
	.align		4
        /*0028*/ 	.byte	0x04, 0x1c
        /*002a*/ 	.short	(.L_11 - .L_10)


	//   ....[0]....
.L_10:
        /*002c*/ 	.word	0x00000010


	//----- nvinfo : EIATTR_CBANK_PARAM_SIZE
	.align		4
.L_11:
        /*0030*/ 	.byte	0x03, 0x19
        /*0032*/ 	.short	0x0008


	//----- nvinfo : EIATTR_PARAM_CBANK
	.align		4
        /*0034*/ 	.byte	0x04, 0x0a
        /*0036*/ 	.short	(.L_13 - .L_12)
	.align		4
.L_12:
        /*0038*/ 	.word	index@(.nv.constant0._Z6vectorP6float4)
        /*003c*/ 	.short	0x0380
        /*003e*/ 	.short	0x0008


	//----- nvinfo : EIATTR_SW_WAR
	.align		4
.L_13:
        /*0040*/ 	.byte	0x04, 0x36
        /*0042*/ 	.short	(.L_15 - .L_14)
.L_14:
        /*0044*/ 	.word	0x00000008
.L_15:


//--------------------- .nv.callgraph             --------------------------
	.section	.nv.callgraph,"",@"SHT_CUDA_CALLGRAPH"
	.align	4
	.sectionentsize	8
	.align		4
        /*0000*/ 	.word	0x00000000
	.align		4
        /*0004*/ 	.word	0xffffffff
	.align		4
        /*0008*/ 	.word	0x00000000
	.align		4
        /*000c*/ 	.word	0xfffffffe
	.align		4
        /*0010*/ 	.word	0x00000000
	.align		4
        /*0014*/ 	.word	0xfffffffd
	.align		4
        /*0018*/ 	.word	0x00000000
	.align		4
        /*001c*/ 	.word	0xfffffffc


//--------------------- .text._Z6vectorP6float4   --------------------------
	.section	.text._Z6vectorP6float4,"ax",@progbits
	.align	128
        .global         _Z6vectorP6float4
        .type           _Z6vectorP6float4,@function
        .size           _Z6vectorP6float4,(.L_x_1 - _Z6vectorP6float4)
        .other          _Z6vectorP6float4,@"STO_CUDA_ENTRY STV_DEFAULT"
_Z6vectorP6float4:
.text._Z6vectorP6float4:
[----:B------:R-:W-:Y:S01]  /*0000*/  LDC R1, c[0x0][0x37c] ;  /* 0x0000df00ff017b82 */ /* 0x000fe20000000800 */
[----:B------:R-:W-:Y:S05]  /*0010*/  EXIT ;  /* 0x000000000000794d */ /* 0x000fea0003800000 */
.L_x_0:
[----:B------:R-:W-:-:S00]  /*0020*/  BRA `(.L_x_0) ;  /* 0xfffffffc00fc7947 */ /* 0x000fc0000383ffff */
[----:B------:R-:W-:-:S00]  /*0030*/  NOP ;  /* 0x0000000000007918 */ /* 0x000fc00000000000 */
        /* <DEDUP_REMOVED lines=12> */
.L_x_1:


//--------------------- .nv.shared.reserved.0     --------------------------
	.section	.nv.shared.reserved.0,"aw",@nobits
	.weak		__nv_reservedSMEM_offset_0_alias
	.size		__nv_reservedSMEM_offset_0_alias, 0, 64
	.other		__nv_reservedSMEM_offset_0_alias,@"STO_CUDA_RESERVED_SHARED STV_DEFAULT"
__nv_reservedSMEM_offset_0_alias:
	.zero		0
	.zero		64


//--------------------- .nv.constant0._Z6vectorP6float4 --------------------------
	.section	.nv.constant0._Z6vectorP6float4,"a",@progbits
	.sectionflags	@""
	.align	4
.nv.constant0._Z6vectorP6float4:
	.zero		904


//--------------------- SYMBOLS --------------------------

	.type		.nv.reservedSmem.offset0,@object
	.size		.nv.reservedSmem.offset0,0x4
